//
// Generated by NVIDIA NVVM Compiler
//
// Compiler Build ID: CL-36424714
// Cuda compilation tools, release 13.0, V13.0.88
// Based on NVVM 20.0.0
//

.version 9.0
.target sm_100
.address_size 64

	// .globl	_Z6kernelIdEvv

.visible .entry _Z6kernelIdEvv()
{


	ret;

}


// ===== COMPILED SASS (sm_100) =====

	.target	sm_100

	.elftype	@"ET_EXEC"


//--------------------- .note.nv.tkinfo           --------------------------
	.section	.note.nv.tkinfo,"",@"SHT_NOTE"
	.sectionflags	@"SHF_NOTE_NV_TKINFO"
	.tkinfo
        /*0018*/ 	.word	0x00000002
        /*0030*/ 	.string	""
        /*0030*/ 	.string	"ptxas"
        /*0030*/ 	.string	"Cuda compilation tools, release 13.0, V13.0.88"
        /*0030*/ 	.string	"Build cuda_13.0.r13.0/compiler.36424714_0"
        /*0030*/ 	.string	"-arch sm_100 -m 64 "



//--------------------- .note.nv.cuinfo           --------------------------
	.section	.note.nv.cuinfo,"",@"SHT_NOTE"
	.sectionflags	@"SHF_NOTE_NV_CUINFO"
        /*0018*/ 	.short	0x0002
        /*001a*/ 	.short	0x0064
        /*001c*/ 	.short	0x0082
	.zero		2


//--------------------- .nv.info                  --------------------------
	.section	.nv.info,"",@"SHT_CUDA_INFO"
	.align	4


	//----- nvinfo : EIATTR_REGCOUNT
	.align		4
        /*0000*/ 	.byte	0x04, 0x2f
        /*0002*/ 	.short	(.L_1 - .L_0)
	.align		4
.L_0:
        /*0004*/ 	.word	index@(_Z6kernelIdEvv)
        /*0008*/ 	.word	0x00000004


	//----- nvinfo : EIATTR_FRAME_SIZE
	.align		4
.L_1:
        /*000c*/ 	.byte	0x04, 0x11
        /*000e*/ 	.short	(.L_3 - .L_2)
	.align		4
.L_2:
        /*0010*/ 	.word	index@(_Z6kernelIdEvv)
        /*0014*/ 	.word	0x00000000


	//----- nvinfo : EIATTR_MIN_STACK_SIZE
	.align		4
.L_3:
        /*0018*/ 	.byte	0x04, 0x12
        /*001a*/ 	.short	(.L_5 - .L_4)
	.align		4
.L_4:
        /*001c*/ 	.word	index@(_Z6kernelIdEvv)
        /*0020*/ 	.word	0x00000000
.L_5:


//--------------------- .nv.compat                --------------------------
	.section	.nv.compat,"",@"SHT_CUDA_COMPAT_INFO"
	.align	4
        /*0000*/ 	.byte	0x02, 0x09, 0x00, 0x00, 0x02, 0x02, 0x01, 0x00, 0x02, 0x05, 0x05, 0x00, 0x03, 0x07, 0x01, 0x01
        /*0010*/ 	.byte	0x02, 0x03, 0x00, 0x00, 0x02, 0x06, 0x01, 0x00, 0x04, 0x0b, 0x08, 0x00, 0x09, 0x00, 0x00, 0x00
        /*0020*/ 	.byte	0x00, 0x00, 0x00, 0x00


//--------------------- .nv.info._Z6kernelIdEvv   --------------------------
	.section	.nv.info._Z6kernelIdEvv,"",@"SHT_CUDA_INFO"
	.sectionflags	@""
	.align	4


	//----- nvinfo : EIATTR_CUDA_API_VERSION
	.align		4
        /*0000*/ 	.byte	0x04, 0x37
        /*0002*/ 	.short	(.L_7 - .L_6)
.L_6:
        /*0004*/ 	.word	0x00000082


	//----- nvinfo : EIATTR_SPARSE_MMA_MASK
	.align		4
.L_7:
        /*0008*/ 	.byte	0x03, 0x50
        /*000a*/ 	.short	0x0000


	//----- nvinfo : EIATTR_MAXREG_COUNT
	.align		4
        /*000c*/ 	.byte	0x03, 0x1b
        /*000e*/ 	.short	0x00ff


	//----- nvinfo : EIATTR_MERCURY_ISA_VERSION
	.align		4
        /*0010*/ 	.byte	0x03, 0x5f
        /*0012*/ 	.short	0x0101


	//----- nvinfo : EIATTR_VRC_CTA_INIT_COUNT
	.align		4
        /*0014*/ 	.byte	0x02, 0x4a
	.zero		1
	.zero		1


	//----- nvinfo : EIATTR_EXIT_INSTR_OFFSETS
	.align		4
        /*0018*/ 	.byte	0x04, 0x1c
        /*001a*/ 	.short	(.L_9 - .L_8)


	//   ....[0]....
.L_8:
        /*001c*/ 	.word	0x00000010


	//----- nvinfo : EIATTR_SW_WAR
	.align		4
.L_9:
        /*0020*/ 	.byte	0x04, 0x36
        /*0022*/ 	.short	(.L_11 - .L_10)
.L_10:
        /*0024*/ 	.word	0x00000008
.L_11:


//--------------------- .nv.callgraph             --------------------------
	.section	.nv.callgraph,"",@"SHT_CUDA_CALLGRAPH"
	.align	4
	.sectionentsize	8
	.align		4
        /*0000*/ 	.word	0x00000000
	.align		4
        /*0004*/ 	.word	0xffffffff
	.align		4
        /*0008*/ 	.word	0x00000000
	.align		4
        /*000c*/ 	.word	0xfffffffe
	.align		4
        /*0010*/ 	.word	0x00000000
	.align		4
        /*0014*/ 	.word	0xfffffffd
	.align		4
        /*0018*/ 	.word	0x00000000
	.align		4
        /*001c*/ 	.word	0xfffffffc


//--------------------- .text._Z6kernelIdEvv      --------------------------
	.section	.text._Z6kernelIdEvv,"ax",@progbits
	.align	128
        .global         _Z6kernelIdEvv
        .type           _Z6kernelIdEvv,@function
        .size           _Z6kernelIdEvv,(.L_x_1 - _Z6kernelIdEvv)
        .other          _Z6kernelIdEvv,@"STO_CUDA_ENTRY STV_DEFAULT"
_Z6kernelIdEvv:
.text._Z6kernelIdEvv:
[----:B------:R-:W-:Y:S01]  /*0000*/  LDC R1, c[0x0][0x37c] ;  /* 0x0000df00ff017b82 */ /* 0x000fe20000000800 */
[----:B------:R-:W-:Y:S05]  /*0010*/  EXIT ;  /* 0x000000000000794d */ /* 0x000fea0003800000 */
.L_x_0:
[----:B------:R-:W-:-:S00]  /*0020*/  BRA `(.L_x_0) ;  /* 0xfffffffc00fc7947 */ /* 0x000fc0000383ffff */
[----:B------:R-:W-:-:S00]  /*0030*/  NOP ;  /* 0x0000000000007918 */ /* 0x000fc00000000000 */
        /* <DEDUP_REMOVED lines=12> */
.L_x_1:


//--------------------- .nv.shared.reserved.0     --------------------------
	.section	.nv.shared.reserved.0,"aw",@nobits
	.weak		__nv_reservedSMEM_offset_0_alias
	.size		__nv_reservedSMEM_offset_0_alias, 0, 64
	.other		__nv_reservedSMEM_offset_0_alias,@"STO_CUDA_RESERVED_SHARED STV_DEFAULT"
__nv_reservedSMEM_offset_0_alias:
	.zero		0
	.zero		64


//--------------------- .nv.constant0._Z6kernelIdEvv --------------------------
	.section	.nv.constant0._Z6kernelIdEvv,"a",@progbits
	.sectionflags	@""
	.align	4
.nv.constant0._Z6kernelIdEvv:
	.zero		896


//--------------------- SYMBOLS --------------------------

	.type		.nv.reservedSmem.offset0,@object
	.size		.nv.reservedSmem.offset0,0x4
